//
// Generated by NVIDIA NVVM Compiler
//
// Compiler Build ID: CL-36424714
// Cuda compilation tools, release 13.0, V13.0.88
// Based on NVVM 20.0.0
//

.version 9.0
.target sm_100
.address_size 64

	// .globl	_Z6kernelv
.extern .func  (.param .b32 func_retval0) vprintf
(
	.param .b64 vprintf_param_0,
	.param .b64 vprintf_param_1
)
;
.global .align 1 .b8 $str[12] = {104, 101, 108, 108, 111, 32, 119, 111, 114, 108, 100};

.visible .entry _Z6kernelv()
{
	.reg .b32 	%r<3>;
	.reg .b64 	%rd<3>;

	mov.u64 	%rd1, $str;
	cvta.global.u64 	%rd2, %rd1;
	{ // callseq 0, 0
	.param .b64 param0;
	st.param.b64 	[param0], %rd2;
	.param .b64 param1;
	st.param.b64 	[param1], 0;
	.param .b32 retval0;
	call.uni (retval0), 
	vprintf, 
	(
	param0, 
	param1
	);
	ld.param.b32 	%r1, [retval0];
	} // callseq 0
	ret;

}


// ===== COMPILED SASS (sm_100) =====

	.target	sm_100

	.elftype	@"ET_EXEC"


//--------------------- .note.nv.tkinfo           --------------------------
	.section	.note.nv.tkinfo,"",@"SHT_NOTE"
	.sectionflags	@"SHF_NOTE_NV_TKINFO"
	.tkinfo
        /*0018*/ 	.word	0x00000002
        /*0030*/ 	.string	""
        /*0030*/ 	.string	"ptxas"
        /*0030*/ 	.string	"Cuda compilation tools, release 13.0, V13.0.88"
        /*0030*/ 	.string	"Build cuda_13.0.r13.0/compiler.36424714_0"
        /*0030*/ 	.string	"-arch sm_100 -m 64 "



//--------------------- .note.nv.cuinfo           --------------------------
	.section	.note.nv.cuinfo,"",@"SHT_NOTE"
	.sectionflags	@"SHF_NOTE_NV_CUINFO"
        /*0018*/ 	.short	0x0002
        /*001a*/ 	.short	0x0064
        /*001c*/ 	.short	0x0082
	.zero		2


//--------------------- .nv.info                  --------------------------
	.section	.nv.info,"",@"SHT_CUDA_INFO"
	.align	4


	//----- nvinfo : EIATTR_REGCOUNT
	.align		4
        /*0000*/ 	.byte	0x04, 0x2f
        /*0002*/ 	.short	(.L_2 - .L_1)
	.align		4
.L_1:
        /*0004*/ 	.word	index@(_Z6kernelv)
        /*0008*/ 	.word	0x00000018


	//----- nvinfo : EIATTR_FRAME_SIZE
	.align		4
.L_2:
        /*000c*/ 	.byte	0x04, 0x11
        /*000e*/ 	.short	(.L_4 - .L_3)
	.align		4
.L_3:
        /*0010*/ 	.word	index@(_Z6kernelv)
        /*0014*/ 	.word	0x00000000


	//----- nvinfo : EIATTR_MIN_STACK_SIZE
	.align		4
.L_4:
        /*0018*/ 	.byte	0x04, 0x12
        /*001a*/ 	.short	(.L_6 - .L_5)
	.align		4
.L_5:
        /*001c*/ 	.word	index@(_Z6kernelv)
        /*0020*/ 	.word	0x00000000
.L_6:


//--------------------- .nv.compat                --------------------------
	.section	.nv.compat,"",@"SHT_CUDA_COMPAT_INFO"
	.align	4
        /*0000*/ 	.byte	0x02, 0x09, 0x00, 0x00, 0x02, 0x02, 0x01, 0x00, 0x02, 0x05, 0x05, 0x00, 0x03, 0x07, 0x01, 0x01
        /*0010*/ 	.byte	0x02, 0x03, 0x00, 0x00, 0x02, 0x06, 0x01, 0x00, 0x04, 0x0b, 0x08, 0x00, 0x09, 0x00, 0x00, 0x00
        /*0020*/ 	.byte	0x00, 0x00, 0x00, 0x00


//--------------------- .nv.info._Z6kernelv       --------------------------
	.section	.nv.info._Z6kernelv,"",@"SHT_CUDA_INFO"
	.sectionflags	@""
	.align	4


	//----- nvinfo : EIATTR_CUDA_API_VERSION
	.align		4
        /*0000*/ 	.byte	0x04, 0x37
        /*0002*/ 	.short	(.L_8 - .L_7)
.L_7:
        /*0004*/ 	.word	0x00000082


	//----- nvinfo : EIATTR_SPARSE_MMA_MASK
	.align		4
.L_8:
        /*0008*/ 	.byte	0x03, 0x50
        /*000a*/ 	.short	0x0000


	//----- nvinfo : EIATTR_MAXREG_COUNT
	.align		4
        /*000c*/ 	.byte	0x03, 0x1b
        /*000e*/ 	.short	0x00ff


	//----- nvinfo : EIATTR_EXTERNS
	.align		4
        /*0010*/ 	.byte	0x04, 0x0f
        /*0012*/ 	.short	(.L_10 - .L_9)


	//   ....[0]....
	.align		4
.L_9:
        /*0014*/ 	.word	index@(vprintf)


	//----- nvinfo : EIATTR_MERCURY_ISA_VERSION
	.align		4
.L_10:
        /*0018*/ 	.byte	0x03, 0x5f
        /*001a*/ 	.short	0x0101


	//----- nvinfo : EIATTR_VRC_CTA_INIT_COUNT
	.align		4
        /*001c*/ 	.byte	0x02, 0x4a
	.zero		1
	.zero		1


	//----- nvinfo : EIATTR_SYSCALL_OFFSETS
	.align		4
        /*0020*/ 	.byte	0x04, 0x46
        /*0022*/ 	.short	(.L_12 - .L_11)


	//   ....[0]....
.L_11:
        /*0024*/ 	.word	0x00000080


	//----- nvinfo : EIATTR_EXIT_INSTR_OFFSETS
	.align		4
.L_12:
        /*0028*/ 	.byte	0x04, 0x1c
        /*002a*/ 	.short	(.L_14 - .L_13)


	//   ....[0]....
.L_13:
        /*002c*/ 	.word	0x00000090


	//----- nvinfo : EIATTR_SW_WAR
	.align		4
.L_14:
        /*0030*/ 	.byte	0x04, 0x36
        /*0032*/ 	.short	(.L_16 - .L_15)
.L_15:
        /*0034*/ 	.word	0x00000008
.L_16:


//--------------------- .nv.callgraph             --------------------------
	.section	.nv.callgraph,"",@"SHT_CUDA_CALLGRAPH"
	.align	4
	.sectionentsize	8
	.align		4
        /*0000*/ 	.word	0x00000000
	.align		4
        /*0004*/ 	.word	0xffffffff
	.align		4
        /*0008*/ 	.word	index@(_Z6kernelv)
	.align		4
        /*000c*/ 	.word	index@(vprintf)
	.align		4
        /*0010*/ 	.word	0x00000000
	.align		4
        /*0014*/ 	.word	0xfffffffe
	.align		4
        /*0018*/ 	.word	0x00000000
	.align		4
        /*001c*/ 	.word	0xfffffffd
	.align		4
        /*0020*/ 	.word	0x00000000
	.align		4
        /*0024*/ 	.word	0xfffffffc


//--------------------- .nv.constant4             --------------------------
	.section	.nv.constant4,"a",@progbits
	.align	8
	.align		8
.nv.constant4:
        /*0000*/ 	.dword	vprintf
	.align		8
        /*0008*/ 	.dword	$str


//--------------------- .text._Z6kernelv          --------------------------
	.section	.text._Z6kernelv,"ax",@progbits
	.align	128
        .global         _Z6kernelv
        .type           _Z6kernelv,@function
        .size           _Z6kernelv,(.L_x_2 - _Z6kernelv)
        .other          _Z6kernelv,@"STO_CUDA_ENTRY STV_DEFAULT"
_Z6kernelv:
.text._Z6kernelv:
[----:B------:R-:W0:Y:S01]  /*0000*/  LDC R1, c[0x0][0x37c] ;  /* 0x0000df00ff017b82 */ /* 0x000e220000000800 */
[----:B------:R-:W-:Y:S01]  /*0010*/  MOV R0, 0x0 ;  /* 0x0000000000007802 */ /* 0x000fe20000000f00 */
[----:B------:R-:W1:Y:S01]  /*0020*/  LDCU.64 UR4, c[0x4][0x8] ;  /* 0x01000100ff0477ac */ /* 0x000e620008000a00 */
[----:B------:R-:W-:-:S05]  /*0030*/  CS2R R6, SRZ ;  /* 0x0000000000067805 */ /* 0x000fca000001ff00 */
[----:B------:R2:W3:Y:S01]  /*0040*/  LDC.64 R2, c[0x4][R0] ;  /* 0x0100000000027b82 */ /* 0x0004e20000000a00 */
[----:B-1----:R-:W-:Y:S02]  /*0050*/  IMAD.U32 R4, RZ, RZ, UR4 ;  /* 0x00000004ff047e24 */ /* 0x002fe4000f8e00ff */
[----:B--2---:R-:W-:-:S07]  /*0060*/  IMAD.U32 R5, RZ, RZ, UR5 ;  /* 0x00000005ff057e24 */ /* 0x004fce000f8e00ff */
[----:B------:R-:W-:-:S07]  /*0070*/  LEPC R20, `(.L_x_0) ;  /* 0x000000001014794e */ /* 0x000fce0000000000 */
[----:B0--3--:R-:W-:Y:S05]  /*0080*/  CALL.ABS.NOINC R2 ;  /* 0x0000000002007343 */ /* 0x009fea0003c00000 */
.L_x_0:
[----:B------:R-:W-:Y:S05]  /*0090*/  EXIT ;  /* 0x000000000000794d */ /* 0x000fea0003800000 */
.L_x_1:
[----:B------:R-:W-:-:S00]  /*00a0*/  BRA `(.L_x_1) ;  /* 0xfffffffc00fc7947 */ /* 0x000fc0000383ffff */
[----:B------:R-:W-:-:S00]  /*00b0*/  NOP ;  /* 0x0000000000007918 */ /* 0x000fc00000000000 */
        /* <DEDUP_REMOVED lines=12> */
.L_x_2:


//--------------------- .nv.global.init           --------------------------
	.section	.nv.global.init,"aw",@progbits
.nv.global.init:
	.type		$str,@object
	.size		$str,(.L_0 - $str)
$str:
        /*0000*/ 	.byte	0x68, 0x65, 0x6c, 0x6c, 0x6f, 0x20, 0x77, 0x6f, 0x72, 0x6c, 0x64, 0x00
.L_0:


//--------------------- .nv.shared.reserved.0     --------------------------
	.section	.nv.shared.reserved.0,"aw",@nobits
	.weak		__nv_reservedSMEM_offset_0_alias
	.size		__nv_reservedSMEM_offset_0_alias, 0, 64
	.other		__nv_reservedSMEM_offset_0_alias,@"STO_CUDA_RESERVED_SHARED STV_DEFAULT"
__nv_reservedSMEM_offset_0_alias:
	.zero		0
	.zero		64


//--------------------- .nv.constant0._Z6kernelv  --------------------------
	.section	.nv.constant0._Z6kernelv,"a",@progbits
	.sectionflags	@""
	.align	4
.nv.constant0._Z6kernelv:
	.zero		896


//--------------------- SYMBOLS --------------------------

	.type		.nv.reservedSmem.offset0,@object
	.size		.nv.reservedSmem.offset0,0x4
	.type		vprintf,@function
